//
// Generated by NVIDIA NVVM Compiler
//
// Compiler Build ID: CL-36424714
// Cuda compilation tools, release 13.0, V13.0.88
// Based on NVVM 20.0.0
//

.version 9.0
.target sm_100
.address_size 64

	// .globl	_Z6dividePxPiS0_

.visible .entry _Z6dividePxPiS0_(
	.param .u64 .ptr .align 1 _Z6dividePxPiS0__param_0,
	.param .u64 .ptr .align 1 _Z6dividePxPiS0__param_1,
	.param .u64 .ptr .align 1 _Z6dividePxPiS0__param_2
)
{
	.reg .pred 	%p<3>;
	.reg .b32 	%r<12>;
	.reg .b64 	%rd<15>;

	ld.param.u64 	%rd7, [_Z6dividePxPiS0__param_0];
	ld.param.u64 	%rd8, [_Z6dividePxPiS0__param_1];
	ld.param.u64 	%rd6, [_Z6dividePxPiS0__param_2];
	cvta.to.global.u64 	%rd9, %rd7;
	cvta.to.global.u64 	%rd10, %rd8;
	mov.u32 	%r1, %tid.x;
	mov.u32 	%r2, %ctaid.x;
	mov.u32 	%r3, %ntid.x;
	mad.lo.s32 	%r4, %r2, %r3, %r1;
	ld.global.u32 	%r5, [%rd10];
	shl.b32 	%r6, %r4, 1;
	add.s32 	%r7, %r5, %r6;
	ld.global.u64 	%rd1, [%rd9];
	cvt.s64.s32 	%rd2, %r7;
	or.b64  	%rd11, %rd1, %rd2;
	and.b64  	%rd12, %rd11, -4294967296;
	setp.ne.s64 	%p1, %rd12, 0;
	@%p1 bra 	$L__BB0_2;
	cvt.u32.u64 	%r8, %rd2;
	cvt.u32.u64 	%r9, %rd1;
	rem.u32 	%r10, %r9, %r8;
	cvt.u64.u32 	%rd14, %r10;
	bra.uni 	$L__BB0_3;
$L__BB0_2:
	rem.s64 	%rd14, %rd1, %rd2;
$L__BB0_3:
	setp.ne.s64 	%p2, %rd14, 0;
	@%p2 bra 	$L__BB0_5;
	cvta.to.global.u64 	%rd13, %rd6;
	mov.b32 	%r11, 1;
	st.global.u32 	[%rd13], %r11;
$L__BB0_5:
	ret;

}


// ===== COMPILED SASS (sm_100) =====

	.target	sm_100

	.elftype	@"ET_EXEC"


//--------------------- .note.nv.tkinfo           --------------------------
	.section	.note.nv.tkinfo,"",@"SHT_NOTE"
	.sectionflags	@"SHF_NOTE_NV_TKINFO"
	.tkinfo
        /*0018*/ 	.word	0x00000002
        /*0030*/ 	.string	""
        /*0030*/ 	.string	"ptxas"
        /*0030*/ 	.string	"Cuda compilation tools, release 13.0, V13.0.88"
        /*0030*/ 	.string	"Build cuda_13.0.r13.0/compiler.36424714_0"
        /*0030*/ 	.string	"-arch sm_100 -m 64 "



//--------------------- .note.nv.cuinfo           --------------------------
	.section	.note.nv.cuinfo,"",@"SHT_NOTE"
	.sectionflags	@"SHF_NOTE_NV_CUINFO"
        /*0018*/ 	.short	0x0002
        /*001a*/ 	.short	0x0064
        /*001c*/ 	.short	0x0082
	.zero		2


//--------------------- .nv.info                  --------------------------
	.section	.nv.info,"",@"SHT_CUDA_INFO"
	.align	4


	//----- nvinfo : EIATTR_REGCOUNT
	.align		4
        /*0000*/ 	.byte	0x04, 0x2f
        /*0002*/ 	.short	(.L_1 - .L_0)
	.align		4
.L_0:
        /*0004*/ 	.word	index@(_Z6dividePxPiS0_)
        /*0008*/ 	.word	0x00000014


	//----- nvinfo : EIATTR_FRAME_SIZE
	.align		4
.L_1:
        /*000c*/ 	.byte	0x04, 0x11
        /*000e*/ 	.short	(.L_3 - .L_2)
	.align		4
.L_2:
        /*0010*/ 	.word	index@($__internal_0_$__cuda_sm20_rem_s64)
        /*0014*/ 	.word	0x00000000


	//----- nvinfo : EIATTR_FRAME_SIZE
	.align		4
.L_3:
        /*0018*/ 	.byte	0x04, 0x11
        /*001a*/ 	.short	(.L_5 - .L_4)
	.align		4
.L_4:
        /*001c*/ 	.word	index@(_Z6dividePxPiS0_)
        /*0020*/ 	.word	0x00000000


	//----- nvinfo : EIATTR_MIN_STACK_SIZE
	.align		4
.L_5:
        /*0024*/ 	.byte	0x04, 0x12
        /*0026*/ 	.short	(.L_7 - .L_6)
	.align		4
.L_6:
        /*0028*/ 	.word	index@(_Z6dividePxPiS0_)
        /*002c*/ 	.word	0x00000000
.L_7:


//--------------------- .nv.compat                --------------------------
	.section	.nv.compat,"",@"SHT_CUDA_COMPAT_INFO"
	.align	4
        /*0000*/ 	.byte	0x02, 0x09, 0x00, 0x00, 0x02, 0x02, 0x01, 0x00, 0x02, 0x05, 0x05, 0x00, 0x03, 0x07, 0x01, 0x01
        /*0010*/ 	.byte	0x02, 0x03, 0x00, 0x00, 0x02, 0x06, 0x01, 0x00, 0x04, 0x0b, 0x08, 0x00, 0x09, 0x00, 0x00, 0x00
        /*0020*/ 	.byte	0x00, 0x00, 0x00, 0x00


//--------------------- .nv.info._Z6dividePxPiS0_ --------------------------
	.section	.nv.info._Z6dividePxPiS0_,"",@"SHT_CUDA_INFO"
	.sectionflags	@""
	.align	4


	//----- nvinfo : EIATTR_CUDA_API_VERSION
	.align		4
        /*0000*/ 	.byte	0x04, 0x37
        /*0002*/ 	.short	(.L_9 - .L_8)
.L_8:
        /*0004*/ 	.word	0x00000082


	//----- nvinfo : EIATTR_KPARAM_INFO
	.align		4
.L_9:
        /*0008*/ 	.byte	0x04, 0x17
        /*000a*/ 	.short	(.L_11 - .L_10)
.L_10:
        /*000c*/ 	.word	0x00000000
        /*0010*/ 	.short	0x0002
        /*0012*/ 	.short	0x0010
        /*0014*/ 	.byte	0x00, 0xf5, 0x21, 0x00


	//----- nvinfo : EIATTR_KPARAM_INFO
	.align		4
.L_11:
        /*0018*/ 	.byte	0x04, 0x17
        /*001a*/ 	.short	(.L_13 - .L_12)
.L_12:
        /*001c*/ 	.word	0x00000000
        /*0020*/ 	.short	0x0001
        /*0022*/ 	.short	0x0008
        /*0024*/ 	.byte	0x00, 0xf5, 0x21, 0x00


	//----- nvinfo : EIATTR_KPARAM_INFO
	.align		4
.L_13:
        /*0028*/ 	.byte	0x04, 0x17
        /*002a*/ 	.short	(.L_15 - .L_14)
.L_14:
        /*002c*/ 	.word	0x00000000
        /*0030*/ 	.short	0x0000
        /*0032*/ 	.short	0x0000
        /*0034*/ 	.byte	0x00, 0xf5, 0x21, 0x00


	//----- nvinfo : EIATTR_SPARSE_MMA_MASK
	.align		4
.L_15:
        /*0038*/ 	.byte	0x03, 0x50
        /*003a*/ 	.short	0x0000


	//----- nvinfo : EIATTR_MAXREG_COUNT
	.align		4
        /*003c*/ 	.byte	0x03, 0x1b
        /*003e*/ 	.short	0x00ff


	//----- nvinfo : EIATTR_MERCURY_ISA_VERSION
	.align		4
        /*0040*/ 	.byte	0x03, 0x5f
        /*0042*/ 	.short	0x0101


	//----- nvinfo : EIATTR_VRC_CTA_INIT_COUNT
	.align		4
        /*0044*/ 	.byte	0x02, 0x4a
	.zero		1
	.zero		1


	//----- nvinfo : EIATTR_EXIT_INSTR_OFFSETS
	.align		4
        /*0048*/ 	.byte	0x04, 0x1c
        /*004a*/ 	.short	(.L_17 - .L_16)


	//   ....[0]....
.L_16:
        /*004c*/ 	.word	0x00000290


	//   ....[1]....
        /*0050*/ 	.word	0x000002d0


	//----- nvinfo : EIATTR_CRS_STACK_SIZE
	.align		4
.L_17:
        /*0054*/ 	.byte	0x04, 0x1e
        /*0056*/ 	.short	(.L_19 - .L_18)
.L_18:
        /*0058*/ 	.word	0x00000000


	//----- nvinfo : EIATTR_CBANK_PARAM_SIZE
	.align		4
.L_19:
        /*005c*/ 	.byte	0x03, 0x19
        /*005e*/ 	.short	0x0018


	//----- nvinfo : EIATTR_PARAM_CBANK
	.align		4
        /*0060*/ 	.byte	0x04, 0x0a
        /*0062*/ 	.short	(.L_21 - .L_20)
	.align		4
.L_20:
        /*0064*/ 	.word	index@(.nv.constant0._Z6dividePxPiS0_)
        /*0068*/ 	.short	0x0380
        /*006a*/ 	.short	0x0018


	//----- nvinfo : EIATTR_SW_WAR
	.align		4
.L_21:
        /*006c*/ 	.byte	0x04, 0x36
        /*006e*/ 	.short	(.L_23 - .L_22)
.L_22:
        /*0070*/ 	.word	0x00000008
.L_23:


//--------------------- .nv.callgraph             --------------------------
	.section	.nv.callgraph,"",@"SHT_CUDA_CALLGRAPH"
	.align	4
	.sectionentsize	8
	.align		4
        /*0000*/ 	.word	0x00000000
	.align		4
        /*0004*/ 	.word	0xffffffff
	.align		4
        /*0008*/ 	.word	0x00000000
	.align		4
        /*000c*/ 	.word	0xfffffffe
	.align		4
        /*0010*/ 	.word	0x00000000
	.align		4
        /*0014*/ 	.word	0xfffffffd
	.align		4
        /*0018*/ 	.word	0x00000000
	.align		4
        /*001c*/ 	.word	0xfffffffc


//--------------------- .text._Z6dividePxPiS0_    --------------------------
	.section	.text._Z6dividePxPiS0_,"ax",@progbits
	.align	128
        .global         _Z6dividePxPiS0_
        .type           _Z6dividePxPiS0_,@function
        .size           _Z6dividePxPiS0_,(.L_x_4 - _Z6dividePxPiS0_)
        .other          _Z6dividePxPiS0_,@"STO_CUDA_ENTRY STV_DEFAULT"
_Z6dividePxPiS0_:
.text._Z6dividePxPiS0_:
[----:B------:R-:W-:Y:S08]  /*0000*/  LDC R1, c[0x0][0x37c] ;  /* 0x0000df00ff017b82 */ /* 0x000ff00000000800 */
[----:B------:R-:W0:Y:S01]  /*0010*/  LDC.64 R2, c[0x0][0x388] ;  /* 0x0000e200ff027b82 */ /* 0x000e220000000a00 */
[----:B------:R-:W0:Y:S07]  /*0020*/  LDCU.64 UR4, c[0x0][0x358] ;  /* 0x00006b00ff0477ac */ /* 0x000e2e0008000a00 */
[----:B------:R-:W1:Y:S01]  /*0030*/  LDC.64 R6, c[0x0][0x380] ;  /* 0x0000e000ff067b82 */ /* 0x000e620000000a00 */
[----:B0-----:R-:W2:Y:S04]  /*0040*/  LDG.E R2, desc[UR4][R2.64] ;  /* 0x0000000402027981 */ /* 0x001ea8000c1e1900 */
[----:B-1----:R-:W3:Y:S03]  /*0050*/  LDG.E.64 R6, desc[UR4][R6.64] ;  /* 0x0000000406067981 */ /* 0x002ee6000c1e1b00 */
[----:B------:R-:W0:Y:S01]  /*0060*/  S2UR UR6, SR_CTAID.X ;  /* 0x00000000000679c3 */ /* 0x000e220000002500 */
[----:B------:R-:W-:Y:S01]  /*0070*/  BSSY.RECONVERGENT B0, `(.L_x_0) ;  /* 0x0000021000007945 */ /* 0x000fe20003800200 */
[----:B------:R-:W0:Y:S06]  /*0080*/  S2R R5, SR_TID.X ;  /* 0x0000000000057919 */ /* 0x000e2c0000002100 */
[----:B------:R-:W0:Y:S02]  /*0090*/  LDC R0, c[0x0][0x360] ;  /* 0x0000d800ff007b82 */ /* 0x000e240000000800 */
[----:B0-----:R-:W-:-:S04]  /*00a0*/  IMAD R5, R0, UR6, R5 ;  /* 0x0000000600057c24 */ /* 0x001fc8000f8e0205 */
[----:B--2---:R-:W-:-:S05]  /*00b0*/  IMAD R5, R5, 0x2, R2 ;  /* 0x0000000205057824 */ /* 0x004fca00078e0202 */
[----:B------:R-:W-:-:S04]  /*00c0*/  SHF.R.S32.HI R4, RZ, 0x1f, R5 ;  /* 0x0000001fff047819 */ /* 0x000fc80000011405 */
[----:B---3--:R-:W-:-:S04]  /*00d0*/  LOP3.LUT R0, R7, R4, RZ, 0xfc, !PT ;  /* 0x0000000407007212 */ /* 0x008fc800078efcff */
[----:B------:R-:W-:-:S13]  /*00e0*/  ISETP.NE.U32.AND P0, PT, R0, RZ, PT ;  /* 0x000000ff0000720c */ /* 0x000fda0003f05070 */
[----:B------:R-:W-:Y:S05]  /*00f0*/  @P0 BRA `(.L_x_1) ;  /* 0x0000000000500947 */ /* 0x000fea0003800000 */
[----:B------:R-:W0:Y:S01]  /*0100*/  I2F.U32.RP R0, R5 ;  /* 0x0000000500007306 */ /* 0x000e220000209000 */
[----:B------:R-:W-:Y:S01]  /*0110*/  IMAD.MOV R7, RZ, RZ, -R5 ;  /* 0x000000ffff077224 */ /* 0x000fe200078e0a05 */
[----:B------:R-:W-:-:S06]  /*0120*/  ISETP.NE.U32.AND P1, PT, R5, RZ, PT ;  /* 0x000000ff0500720c */ /* 0x000fcc0003f25070 */
[----:B0-----:R-:W0:Y:S02]  /*0130*/  MUFU.RCP R0, R0 ;  /* 0x0000000000007308 */ /* 0x001e240000001000 */
[----:B0-----:R-:W-:-:S06]  /*0140*/  VIADD R2, R0, 0xffffffe ;  /* 0x0ffffffe00027836 */ /* 0x001fcc0000000000 */
[----:B------:R0:W1:Y:S02]  /*0150*/  F2I.FTZ.U32.TRUNC.NTZ R3, R2 ;  /* 0x0000000200037305 */ /* 0x000064000021f000 */
[----:B0-----:R-:W-:Y:S02]  /*0160*/  IMAD.MOV.U32 R2, RZ, RZ, RZ ;  /* 0x000000ffff027224 */ /* 0x001fe400078e00ff */
[----:B-1----:R-:W-:-:S04]  /*0170*/  IMAD R7, R7, R3, RZ ;  /* 0x0000000307077224 */ /* 0x002fc800078e02ff */
[----:B------:R-:W-:-:S06]  /*0180*/  IMAD.HI.U32 R3, R3, R7, R2 ;  /* 0x0000000703037227 */ /* 0x000fcc00078e0002 */
[----:B------:R-:W-:-:S05]  /*0190*/  IMAD.HI.U32 R3, R3, R6, RZ ;  /* 0x0000000603037227 */ /* 0x000fca00078e00ff */
[----:B------:R-:W-:-:S05]  /*01a0*/  IADD3 R3, PT, PT, -R3, RZ, RZ ;  /* 0x000000ff03037210 */ /* 0x000fca0007ffe1ff */
[----:B------:R-:W-:-:S05]  /*01b0*/  IMAD R6, R5, R3, R6 ;  /* 0x0000000305067224 */ /* 0x000fca00078e0206 */
[----:B------:R-:W-:-:S13]  /*01c0*/  ISETP.GE.U32.AND P0, PT, R6, R5, PT ;  /* 0x000000050600720c */ /* 0x000fda0003f06070 */
[----:B------:R-:W-:-:S05]  /*01d0*/  @P0 IMAD.IADD R6, R6, 0x1, -R5 ;  /* 0x0000000106060824 */ /* 0x000fca00078e0a05 */
[----:B------:R-:W-:-:S13]  /*01e0*/  ISETP.GE.U32.AND P0, PT, R6, R5, PT ;  /* 0x000000050600720c */ /* 0x000fda0003f06070 */
[----:B------:R-:W-:Y:S01]  /*01f0*/  @P0 IMAD.IADD R6, R6, 0x1, -R5 ;  /* 0x0000000106060824 */ /* 0x000fe200078e0a05 */
[----:B------:R-:W-:-:S04]  /*0200*/  @!P1 LOP3.LUT R6, RZ, R5, RZ, 0x33, !PT ;  /* 0x00000005ff069212 */ /* 0x000fc800078e33ff */
[----:B------:R-:W-:-:S04]  /*0210*/  ISETP.NE.U32.AND P0, PT, R6, RZ, PT ;  /* 0x000000ff0600720c */ /* 0x000fc80003f05070 */
[----:B------:R-:W-:Y:S01]  /*0220*/  ISETP.NE.AND.EX P0, PT, RZ, RZ, PT, P0 ;  /* 0x000000ffff00720c */ /* 0x000fe20003f05300 */
[----:B------:R-:W-:-:S12]  /*0230*/  BRA `(.L_x_2) ;  /* 0x0000000000107947 */ /* 0x000fd80003800000 */
.L_x_1:
[----:B------:R-:W-:-:S07]  /*0240*/  MOV R0, 0x260 ;  /* 0x0000026000007802 */ /* 0x000fce0000000f00 */
[----:B------:R-:W-:Y:S05]  /*0250*/  CALL.REL.NOINC `($__internal_0_$__cuda_sm20_rem_s64) ;  /* 0x0000000000207944 */ /* 0x000fea0003c00000 */
[----:B------:R-:W-:-:S04]  /*0260*/  ISETP.NE.U32.AND P0, PT, R4, RZ, PT ;  /* 0x000000ff0400720c */ /* 0x000fc80003f05070 */
[----:B------:R-:W-:-:S13]  /*0270*/  ISETP.NE.AND.EX P0, PT, R5, RZ, PT, P0 ;  /* 0x000000ff0500720c */ /* 0x000fda0003f05300 */
.L_x_2:
[----:B------:R-:W-:Y:S05]  /*0280*/  BSYNC.RECONVERGENT B0 ;  /* 0x0000000000007941 */ /* 0x000fea0003800200 */
.L_x_0:
[----:B------:R-:W-:Y:S05]  /*0290*/  @P0 EXIT ;  /* 0x000000000000094d */ /* 0x000fea0003800000 */
[----:B------:R-:W0:Y:S01]  /*02a0*/  LDC.64 R2, c[0x0][0x390] ;  /* 0x0000e400ff027b82 */ /* 0x000e220000000a00 */
[----:B------:R-:W-:-:S05]  /*02b0*/  IMAD.MOV.U32 R5, RZ, RZ, 0x1 ;  /* 0x00000001ff057424 */ /* 0x000fca00078e00ff */
[----:B0-----:R-:W-:Y:S01]  /*02c0*/  STG.E desc[UR4][R2.64], R5 ;  /* 0x0000000502007986 */ /* 0x001fe2000c101904 */
[----:B------:R-:W-:Y:S05]  /*02d0*/  EXIT ;  /* 0x000000000000794d */ /* 0x000fea0003800000 */
        .weak           $__internal_0_$__cuda_sm20_rem_s64
        .type           $__internal_0_$__cuda_sm20_rem_s64,@function
        .size           $__internal_0_$__cuda_sm20_rem_s64,(.L_x_4 - $__internal_0_$__cuda_sm20_rem_s64)
$__internal_0_$__cuda_sm20_rem_s64:
[-C--:B------:R-:W-:Y:S02]  /*02e0*/  IADD3 R2, P1, PT, RZ, -R5.reuse, RZ ;  /* 0x80000005ff027210 */ /* 0x080fe40007f3e0ff */
[----:B------:R-:W-:Y:S02]  /*02f0*/  ISETP.GE.AND P0, PT, R4, RZ, PT ;  /* 0x000000ff0400720c */ /* 0x000fe40003f06270 */
[-C--:B------:R-:W-:Y:S02]  /*0300*/  IADD3.X R3, PT, PT, RZ, ~R4.reuse, RZ, P1, !PT ;  /* 0x80000004ff037210 */ /* 0x080fe40000ffe4ff */
[----:B------:R-:W-:Y:S02]  /*0310*/  SEL R2, R2, R5, !P0 ;  /* 0x0000000502027207 */ /* 0x000fe40004000000 */
[----:B------:R-:W-:-:S04]  /*0320*/  SEL R3, R3, R4, !P0 ;  /* 0x0000000403037207 */ /* 0x000fc80004000000 */
[----:B------:R-:W0:Y:S08]  /*0330*/  I2F.U64.RP R12, R2 ;  /* 0x00000002000c7312 */ /* 0x000e300000309000 */
[----:B0-----:R-:W0:Y:S02]  /*0340*/  MUFU.RCP R12, R12 ;  /* 0x0000000c000c7308 */ /* 0x001e240000001000 */
[----:B0-----:R-:W-:-:S06]  /*0350*/  VIADD R8, R12, 0x1ffffffe ;  /* 0x1ffffffe0c087836 */ /* 0x001fcc0000000000 */
[----:B------:R-:W0:Y:S02]  /*0360*/  F2I.U64.TRUNC R8, R8 ;  /* 0x0000000800087311 */ /* 0x000e24000020d800 */
[----:B0-----:R-:W-:-:S04]  /*0370*/  IMAD.WIDE.U32 R10, R8, R2, RZ ;  /* 0x00000002080a7225 */ /* 0x001fc800078e00ff */
[----:B------:R-:W-:Y:S01]  /*0380*/  IMAD R11, R8, R3, R11 ;  /* 0x00000003080b7224 */ /* 0x000fe200078e020b */
[----:B------:R-:W-:-:S03]  /*0390*/  IADD3 R13, P0, PT, RZ, -R10, RZ ;  /* 0x8000000aff0d7210 */ /* 0x000fc60007f1e0ff */
[----:B------:R-:W-:Y:S02]  /*03a0*/  IMAD R11, R9, R2, R11 ;  /* 0x00000002090b7224 */ /* 0x000fe400078e020b */
[----:B------:R-:W-:-:S04]  /*03b0*/  IMAD.HI.U32 R10, R8, R13, RZ ;  /* 0x0000000d080a7227 */ /* 0x000fc800078e00ff */
[----:B------:R-:W-:Y:S02]  /*03c0*/  IMAD.X R15, RZ, RZ, ~R11, P0 ;  /* 0x000000ffff0f7224 */ /* 0x000fe400000e0e0b */
[----:B------:R-:W-:Y:S02]  /*03d0*/  IMAD.MOV.U32 R11, RZ, RZ, R8 ;  /* 0x000000ffff0b7224 */ /* 0x000fe400078e0008 */
[-C--:B------:R-:W-:Y:S02]  /*03e0*/  IMAD R17, R9, R15.reuse, RZ ;  /* 0x0000000f09117224 */ /* 0x080fe400078e02ff */
[----:B------:R-:W-:-:S04]  /*03f0*/  IMAD.WIDE.U32 R10, P0, R8, R15, R10 ;  /* 0x0000000f080a7225 */ /* 0x000fc8000780000a */
[----:B------:R-:W-:-:S04]  /*0400*/  IMAD.HI.U32 R15, R9, R15, RZ ;  /* 0x0000000f090f7227 */ /* 0x000fc800078e00ff */
[----:B------:R-:W-:-:S05]  /*0410*/  IMAD.HI.U32 R10, P1, R9, R13, R10 ;  /* 0x0000000d090a7227 */ /* 0x000fca000782000a */
[----:B------:R-:W-:Y:S02]  /*0420*/  IADD3 R11, P2, PT, R17, R10, RZ ;  /* 0x0000000a110b7210 */ /* 0x000fe40007f5e0ff */
[----:B------:R-:W-:-:S03]  /*0430*/  IADD3.X R10, PT, PT, R15, R9, RZ, P0, !PT ;  /* 0x000000090f0a7210 */ /* 0x000fc600007fe4ff */
[----:B------:R-:W-:Y:S01]  /*0440*/  IMAD.WIDE.U32 R8, R11, R2, RZ ;  /* 0x000000020b087225 */ /* 0x000fe200078e00ff */
[----:B------:R-:W-:Y:S02]  /*0450*/  IADD3.X R13, PT, PT, RZ, RZ, R10, P2, P1 ;  /* 0x000000ffff0d7210 */ /* 0x000fe400017e240a */
[----:B------:R-:W-:Y:S01]  /*0460*/  ISETP.GE.AND P1, PT, R7, RZ, PT ;  /* 0x000000ff0700720c */ /* 0x000fe20003f26270 */
[----:B------:R-:W-:Y:S01]  /*0470*/  IMAD R9, R11, R3, R9 ;  /* 0x000000030b097224 */ /* 0x000fe200078e0209 */
[----:B------:R-:W-:-:S03]  /*0480*/  IADD3 R15, P0, PT, RZ, -R8, RZ ;  /* 0x80000008ff0f7210 */ /* 0x000fc60007f1e0ff */
[----:B------:R-:W-:Y:S02]  /*0490*/  IMAD R9, R13, R2, R9 ;  /* 0x000000020d097224 */ /* 0x000fe400078e0209 */
[----:B------:R-:W-:-:S04]  /*04a0*/  IMAD.HI.U32 R10, R11, R15, RZ ;  /* 0x0000000f0b0a7227 */ /* 0x000fc800078e00ff */
[----:B------:R-:W-:Y:S01]  /*04b0*/  IMAD.X R8, RZ, RZ, ~R9, P0 ;  /* 0x000000ffff087224 */ /* 0x000fe200000e0e09 */
[----:B------:R-:W-:-:S03]  /*04c0*/  IADD3 R9, P4, PT, RZ, -R6, RZ ;  /* 0x80000006ff097210 */ /* 0x000fc60007f9e0ff */
[----:B------:R-:W-:Y:S01]  /*04d0*/  IMAD.WIDE.U32 R10, P0, R11, R8, R10 ;  /* 0x000000080b0a7225 */ /* 0x000fe2000780000a */
[----:B------:R-:W-:-:S03]  /*04e0*/  SEL R6, R9, R6, !P1 ;  /* 0x0000000609067207 */ /* 0x000fc60004800000 */
[----:B------:R-:W-:Y:S02]  /*04f0*/  HFMA2 R9, -RZ, RZ, 0, 0 ;  /* 0x00000000ff097431 */ /* 0x000fe400000001ff */
[----:B------:R-:W-:-:S04]  /*0500*/  IMAD.HI.U32 R11, P2, R13, R15, R10 ;  /* 0x0000000f0d0b7227 */ /* 0x000fc8000784000a */
[CC--:B------:R-:W-:Y:S02]  /*0510*/  IMAD R10, R13.reuse, R8.reuse, RZ ;  /* 0x000000080d0a7224 */ /* 0x0c0fe400078e02ff */
[----:B------:R-:W-:-:S03]  /*0520*/  IMAD.HI.U32 R8, R13, R8, RZ ;  /* 0x000000080d087227 */ /* 0x000fc600078e00ff */
[----:B------:R-:W-:Y:S01]  /*0530*/  IADD3 R11, P3, PT, R10, R11, RZ ;  /* 0x0000000b0a0b7210 */ /* 0x000fe20007f7e0ff */
[----:B------:R-:W-:Y:S02]  /*0540*/  IMAD.X R10, RZ, RZ, ~R7, P4 ;  /* 0x000000ffff0a7224 */ /* 0x000fe400020e0e07 */
[----:B------:R-:W-:Y:S02]  /*0550*/  IMAD.X R13, R8, 0x1, R13, P0 ;  /* 0x00000001080d7824 */ /* 0x000fe400000e060d */
[----:B------:R-:W-:Y:S01]  /*0560*/  IMAD.HI.U32 R8, R11, R6, RZ ;  /* 0x000000060b087227 */ /* 0x000fe200078e00ff */
[----:B------:R-:W-:Y:S02]  /*0570*/  SEL R10, R10, R7, !P1 ;  /* 0x000000070a0a7207 */ /* 0x000fe40004800000 */
[----:B------:R-:W-:-:S03]  /*0580*/  IADD3.X R13, PT, PT, RZ, RZ, R13, P3, P2 ;  /* 0x000000ffff0d7210 */ /* 0x000fc60001fe440d */
[----:B------:R-:W-:-:S04]  /*0590*/  IMAD.WIDE.U32 R8, R11, R10, R8 ;  /* 0x0000000a0b087225 */ /* 0x000fc800078e0008 */
[C---:B------:R-:W-:Y:S02]  /*05a0*/  IMAD R11, R13.reuse, R10, RZ ;  /* 0x0000000a0d0b7224 */ /* 0x040fe400078e02ff */
[----:B------:R-:W-:-:S04]  /*05b0*/  IMAD.HI.U32 R8, P0, R13, R6, R8 ;  /* 0x000000060d087227 */ /* 0x000fc80007800008 */
[----:B------:R-:W-:Y:S01]  /*05c0*/  IMAD.HI.U32 R7, R13, R10, RZ ;  /* 0x0000000a0d077227 */ /* 0x000fe200078e00ff */
[----:B------:R-:W-:-:S03]  /*05d0*/  IADD3 R11, P2, PT, R11, R8, RZ ;  /* 0x000000080b0b7210 */ /* 0x000fc60007f5e0ff */
[----:B------:R-:W-:Y:S02]  /*05e0*/  IMAD.X R7, RZ, RZ, R7, P0 ;  /* 0x000000ffff077224 */ /* 0x000fe400000e0607 */
[----:B------:R-:W-:-:S04]  /*05f0*/  IMAD.WIDE.U32 R8, R11, R2, RZ ;  /* 0x000000020b087225 */ /* 0x000fc800078e00ff */
[----:B------:R-:W-:Y:S01]  /*0600*/  IMAD.X R7, RZ, RZ, R7, P2 ;  /* 0x000000ffff077224 */ /* 0x000fe200010e0607 */
[----:B------:R-:W-:Y:S01]  /*0610*/  IADD3 R13, P2, PT, -R8, R6, RZ ;  /* 0x00000006080d7210 */ /* 0x000fe20007f5e1ff */
[----:B------:R-:W-:-:S03]  /*0620*/  IMAD R11, R11, R3, R9 ;  /* 0x000000030b0b7224 */ /* 0x000fc600078e0209 */
[-C--:B------:R-:W-:Y:S01]  /*0630*/  ISETP.GE.U32.AND P0, PT, R13, R2.reuse, PT ;  /* 0x000000020d00720c */ /* 0x080fe20003f06070 */
[----:B------:R-:W-:-:S04]  /*0640*/  IMAD R7, R7, R2, R11 ;  /* 0x0000000207077224 */ /* 0x000fc800078e020b */
[----:B------:R-:W-:Y:S01]  /*0650*/  IMAD.X R11, R10, 0x1, ~R7, P2 ;  /* 0x000000010a0b7824 */ /* 0x000fe200010e0e07 */
[----:B------:R-:W-:-:S04]  /*0660*/  IADD3 R7, P2, PT, R13, -R2, RZ ;  /* 0x800000020d077210 */ /* 0x000fc80007f5e0ff */
[CC--:B------:R-:W-:Y:S02]  /*0670*/  ISETP.GE.U32.AND.EX P0, PT, R11.reuse, R3.reuse, PT, P0 ;  /* 0x000000030b00720c */ /* 0x0c0fe40003f06100 */
[----:B------:R-:W-:Y:S02]  /*0680*/  IADD3.X R9, PT, PT, R11, ~R3, RZ, P2, !PT ;  /* 0x800000030b097210 */ /* 0x000fe400017fe4ff */
[----:B------:R-:W-:Y:S02]  /*0690*/  SEL R7, R7, R13, P0 ;  /* 0x0000000d07077207 */ /* 0x000fe40000000000 */
[----:B------:R-:W-:Y:S02]  /*06a0*/  SEL R9, R9, R11, P0 ;  /* 0x0000000b09097207 */ /* 0x000fe40000000000 */
[CC--:B------:R-:W-:Y:S02]  /*06b0*/  ISETP.GE.U32.AND P0, PT, R7.reuse, R2.reuse, PT ;  /* 0x000000020700720c */ /* 0x0c0fe40003f06070 */
[----:B------:R-:W-:-:S02]  /*06c0*/  IADD3 R2, P2, PT, R7, -R2, RZ ;  /* 0x8000000207027210 */ /* 0x000fc40007f5e0ff */
[----:B------:R-:W-:-:S03]  /*06d0*/  ISETP.GE.U32.AND.EX P0, PT, R9, R3, PT, P0 ;  /* 0x000000030900720c */ /* 0x000fc60003f06100 */
[----:B------:R-:W-:Y:S01]  /*06e0*/  IMAD.X R3, R9, 0x1, ~R3, P2 ;  /* 0x0000000109037824 */ /* 0x000fe200010e0e03 */
[----:B------:R-:W-:-:S04]  /*06f0*/  SEL R2, R2, R7, P0 ;  /* 0x0000000702027207 */ /* 0x000fc80000000000 */
[----:B------:R-:W-:Y:S02]  /*0700*/  SEL R3, R3, R9, P0 ;  /* 0x0000000903037207 */ /* 0x000fe40000000000 */
[----:B------:R-:W-:Y:S02]  /*0710*/  IADD3 R7, P2, PT, RZ, -R2, RZ ;  /* 0x80000002ff077210 */ /* 0x000fe40007f5e0ff */
[----:B------:R-:W-:-:S03]  /*0720*/  ISETP.NE.U32.AND P0, PT, R5, RZ, PT ;  /* 0x000000ff0500720c */ /* 0x000fc60003f05070 */
[----:B------:R-:W-:Y:S01]  /*0730*/  IMAD.X R6, RZ, RZ, ~R3, P2 ;  /* 0x000000ffff067224 */ /* 0x000fe200010e0e03 */
[----:B------:R-:W-:Y:S02]  /*0740*/  ISETP.NE.AND.EX P0, PT, R4, RZ, PT, P0 ;  /* 0x000000ff0400720c */ /* 0x000fe40003f05300 */
[----:B------:R-:W-:Y:S02]  /*0750*/  SEL R4, R7, R2, !P1 ;  /* 0x0000000207047207 */ /* 0x000fe40004800000 */
[----:B------:R-:W-:Y:S01]  /*0760*/  SEL R5, R6, R3, !P1 ;  /* 0x0000000306057207 */ /* 0x000fe20004800000 */
[----:B------:R-:W-:Y:S01]  /*0770*/  IMAD.MOV.U32 R3, RZ, RZ, 0x0 ;  /* 0x00000000ff037424 */ /* 0x000fe200078e00ff */
[----:B------:R-:W-:Y:S02]  /*0780*/  MOV R2, R0 ;  /* 0x0000000000027202 */ /* 0x000fe40000000f00 */
[----:B------:R-:W-:Y:S02]  /*0790*/  SEL R4, R4, 0xffffffff, P0 ;  /* 0xffffffff04047807 */ /* 0x000fe40000000000 */
[----:B------:R-:W-:Y:S01]  /*07a0*/  SEL R5, R5, 0xffffffff, P0 ;  /* 0xffffffff05057807 */ /* 0x000fe20000000000 */
[----:B------:R-:W-:Y:S06]  /*07b0*/  RET.REL.NODEC R2 `(_Z6dividePxPiS0_) ;  /* 0xfffffff802107950 */ /* 0x000fec0003c3ffff */
.L_x_3:
[----:B------:R-:W-:-:S00]  /*07c0*/  BRA `(.L_x_3) ;  /* 0xfffffffc00fc7947 */ /* 0x000fc0000383ffff */
[----:B------:R-:W-:-:S00]  /*07d0*/  NOP ;  /* 0x0000000000007918 */ /* 0x000fc00000000000 */
        /* <DEDUP_REMOVED lines=10> */
.L_x_4:


//--------------------- .nv.shared.reserved.0     --------------------------
	.section	.nv.shared.reserved.0,"aw",@nobits
	.weak		__nv_reservedSMEM_offset_0_alias
	.size		__nv_reservedSMEM_offset_0_alias, 0, 64
	.other		__nv_reservedSMEM_offset_0_alias,@"STO_CUDA_RESERVED_SHARED STV_DEFAULT"
__nv_reservedSMEM_offset_0_alias:
	.zero		0
	.zero		64


//--------------------- .nv.constant0._Z6dividePxPiS0_ --------------------------
	.section	.nv.constant0._Z6dividePxPiS0_,"a",@progbits
	.sectionflags	@""
	.align	4
.nv.constant0._Z6dividePxPiS0_:
	.zero		920


//--------------------- SYMBOLS --------------------------

	.type		.nv.reservedSmem.offset0,@object
	.size		.nv.reservedSmem.offset0,0x4
